//
// Generated by NVIDIA NVVM Compiler
//
// Compiler Build ID: CL-36424714
// Cuda compilation tools, release 13.0, V13.0.88
// Based on NVVM 20.0.0
//

.version 9.0
.target sm_100
.address_size 64

	// .globl	_Z1fPim

.visible .entry _Z1fPim(
	.param .u64 .ptr .align 1 _Z1fPim_param_0,
	.param .u64 _Z1fPim_param_1
)
{
	.reg .pred 	%p<3>;
	.reg .b32 	%r<9>;
	.reg .b64 	%rd<11>;

	ld.param.u64 	%rd6, [_Z1fPim_param_0];
	ld.param.u64 	%rd7, [_Z1fPim_param_1];
	mov.u32 	%r2, %ctaid.x;
	mov.u32 	%r1, %ntid.x;
	mov.u32 	%r3, %tid.x;
	mad.lo.s32 	%r4, %r2, %r1, %r3;
	cvt.u64.u32 	%rd10, %r4;
	setp.le.u64 	%p1, %rd7, %rd10;
	@%p1 bra 	$L__BB0_3;
	mov.u32 	%r5, %nctaid.x;
	mul.lo.s32 	%r6, %r1, %r5;
	cvt.u64.u32 	%rd2, %r6;
	cvta.to.global.u64 	%rd3, %rd6;
$L__BB0_2:
	cvt.u32.u64 	%r7, %rd10;
	add.s32 	%r8, %r7, 2;
	shl.b64 	%rd8, %rd10, 2;
	add.s64 	%rd9, %rd3, %rd8;
	st.global.u32 	[%rd9], %r8;
	add.s64 	%rd10, %rd10, %rd2;
	setp.lt.u64 	%p2, %rd10, %rd7;
	@%p2 bra 	$L__BB0_2;
$L__BB0_3:
	ret;

}
	// .globl	_Z1gPimm
.visible .entry _Z1gPimm(
	.param .u64 .ptr .align 1 _Z1gPimm_param_0,
	.param .u64 _Z1gPimm_param_1,
	.param .u64 _Z1gPimm_param_2
)
{
	.reg .pred 	%p<3>;
	.reg .b32 	%r<11>;
	.reg .b64 	%rd<15>;

	ld.param.u64 	%rd7, [_Z1gPimm_param_0];
	ld.param.u64 	%rd8, [_Z1gPimm_param_1];
	ld.param.u64 	%rd9, [_Z1gPimm_param_2];
	mov.u32 	%r4, %ctaid.x;
	mov.u32 	%r1, %ntid.x;
	mov.u32 	%r2, %tid.x;
	mad.lo.s32 	%r5, %r4, %r1, %r2;
	cvt.u64.u32 	%rd14, %r5;
	setp.le.u64 	%p1, %rd8, %rd14;
	@%p1 bra 	$L__BB1_3;
	mov.u32 	%r6, %tid.y;
	shl.b32 	%r7, %r6, 1;
	add.s32 	%r8, %r7, %r2;
	mad.lo.s32 	%r3, %r8, 20, 20;
	cvt.u64.u32 	%rd10, %r6;
	mul.lo.s64 	%rd2, %rd9, %rd10;
	mov.u32 	%r9, %nctaid.x;
	mul.lo.s32 	%r10, %r1, %r9;
	cvt.u64.u32 	%rd3, %r10;
	cvta.to.global.u64 	%rd4, %rd7;
$L__BB1_2:
	add.s64 	%rd11, %rd14, %rd2;
	shl.b64 	%rd12, %rd11, 2;
	add.s64 	%rd13, %rd4, %rd12;
	st.global.u32 	[%rd13], %r3;
	add.s64 	%rd14, %rd14, %rd3;
	setp.lt.u64 	%p2, %rd14, %rd8;
	@%p2 bra 	$L__BB1_2;
$L__BB1_3:
	ret;

}
	// .globl	_Z1hPimmm
.visible .entry _Z1hPimmm(
	.param .u64 .ptr .align 1 _Z1hPimmm_param_0,
	.param .u64 _Z1hPimmm_param_1,
	.param .u64 _Z1hPimmm_param_2,
	.param .u64 _Z1hPimmm_param_3
)
{
	.reg .pred 	%p<3>;
	.reg .b32 	%r<14>;
	.reg .b64 	%rd<19>;

	ld.param.u64 	%rd7, [_Z1hPimmm_param_0];
	ld.param.u64 	%rd8, [_Z1hPimmm_param_1];
	ld.param.u64 	%rd9, [_Z1hPimmm_param_2];
	ld.param.u64 	%rd10, [_Z1hPimmm_param_3];
	mov.u32 	%r4, %ctaid.x;
	mov.u32 	%r1, %ntid.x;
	mov.u32 	%r2, %tid.x;
	mad.lo.s32 	%r5, %r4, %r1, %r2;
	cvt.u64.u32 	%rd18, %r5;
	setp.le.u64 	%p1, %rd8, %rd18;
	@%p1 bra 	$L__BB2_3;
	mov.u32 	%r6, %tid.z;
	shl.b32 	%r7, %r6, 2;
	mov.u32 	%r8, %tid.y;
	shl.b32 	%r9, %r8, 1;
	add.s32 	%r10, %r9, %r2;
	add.s32 	%r11, %r10, %r7;
	mad.lo.s32 	%r3, %r11, 20, 20;
	cvt.u64.u32 	%rd11, %r8;
	mul.lo.s64 	%rd12, %rd9, %rd11;
	cvt.u64.u32 	%rd13, %r2;
	mad.lo.s64 	%rd14, %rd8, %rd13, %rd12;
	mad.lo.s64 	%rd2, %rd14, %rd10, %rd12;
	mov.u32 	%r12, %nctaid.x;
	mul.lo.s32 	%r13, %r1, %r12;
	cvt.u64.u32 	%rd3, %r13;
	cvta.to.global.u64 	%rd4, %rd7;
$L__BB2_2:
	add.s64 	%rd15, %rd2, %rd18;
	shl.b64 	%rd16, %rd15, 2;
	add.s64 	%rd17, %rd4, %rd16;
	st.global.u32 	[%rd17], %r3;
	add.s64 	%rd18, %rd18, %rd3;
	setp.lt.u64 	%p2, %rd18, %rd8;
	@%p2 bra 	$L__BB2_2;
$L__BB2_3:
	ret;

}


// ===== COMPILED SASS (sm_100) =====

	.target	sm_100

	.elftype	@"ET_EXEC"


//--------------------- .note.nv.tkinfo           --------------------------
	.section	.note.nv.tkinfo,"",@"SHT_NOTE"
	.sectionflags	@"SHF_NOTE_NV_TKINFO"
	.tkinfo
        /*0018*/ 	.word	0x00000002
        /*0030*/ 	.string	""
        /*0030*/ 	.string	"ptxas"
        /*0030*/ 	.string	"Cuda compilation tools, release 13.0, V13.0.88"
        /*0030*/ 	.string	"Build cuda_13.0.r13.0/compiler.36424714_0"
        /*0030*/ 	.string	"-arch sm_100 -m 64 "



//--------------------- .note.nv.cuinfo           --------------------------
	.section	.note.nv.cuinfo,"",@"SHT_NOTE"
	.sectionflags	@"SHF_NOTE_NV_CUINFO"
        /*0018*/ 	.short	0x0002
        /*001a*/ 	.short	0x0064
        /*001c*/ 	.short	0x0082
	.zero		2


//--------------------- .nv.info                  --------------------------
	.section	.nv.info,"",@"SHT_CUDA_INFO"
	.align	4


	//----- nvinfo : EIATTR_REGCOUNT
	.align		4
        /*0000*/ 	.byte	0x04, 0x2f
        /*0002*/ 	.short	(.L_1 - .L_0)
	.align		4
.L_0:
        /*0004*/ 	.word	index@(_Z1fPim)
        /*0008*/ 	.word	0x0000000a


	//----- nvinfo : EIATTR_FRAME_SIZE
	.align		4
.L_1:
        /*000c*/ 	.byte	0x04, 0x11
        /*000e*/ 	.short	(.L_3 - .L_2)
	.align		4
.L_2:
        /*0010*/ 	.word	index@(_Z1fPim)
        /*0014*/ 	.word	0x00000000


	//----- nvinfo : EIATTR_REGCOUNT
	.align		4
.L_3:
        /*0018*/ 	.byte	0x04, 0x2f
        /*001a*/ 	.short	(.L_5 - .L_4)
	.align		4
.L_4:
        /*001c*/ 	.word	index@(_Z1gPimm)
        /*0020*/ 	.word	0x0000000e


	//----- nvinfo : EIATTR_FRAME_SIZE
	.align		4
.L_5:
        /*0024*/ 	.byte	0x04, 0x11
        /*0026*/ 	.short	(.L_7 - .L_6)
	.align		4
.L_6:
        /*0028*/ 	.word	index@(_Z1gPimm)
        /*002c*/ 	.word	0x00000000


	//----- nvinfo : EIATTR_REGCOUNT
	.align		4
.L_7:
        /*0030*/ 	.byte	0x04, 0x2f
        /*0032*/ 	.short	(.L_9 - .L_8)
	.align		4
.L_8:
        /*0034*/ 	.word	index@(_Z1hPimmm)
        /*0038*/ 	.word	0x0000000e


	//----- nvinfo : EIATTR_FRAME_SIZE
	.align		4
.L_9:
        /*003c*/ 	.byte	0x04, 0x11
        /*003e*/ 	.short	(.L_11 - .L_10)
	.align		4
.L_10:
        /*0040*/ 	.word	index@(_Z1hPimmm)
        /*0044*/ 	.word	0x00000000


	//----- nvinfo : EIATTR_MIN_STACK_SIZE
	.align		4
.L_11:
        /*0048*/ 	.byte	0x04, 0x12
        /*004a*/ 	.short	(.L_13 - .L_12)
	.align		4
.L_12:
        /*004c*/ 	.word	index@(_Z1hPimmm)
        /*0050*/ 	.word	0x00000000


	//----- nvinfo : EIATTR_MIN_STACK_SIZE
	.align		4
.L_13:
        /*0054*/ 	.byte	0x04, 0x12
        /*0056*/ 	.short	(.L_15 - .L_14)
	.align		4
.L_14:
        /*0058*/ 	.word	index@(_Z1gPimm)
        /*005c*/ 	.word	0x00000000


	//----- nvinfo : EIATTR_MIN_STACK_SIZE
	.align		4
.L_15:
        /*0060*/ 	.byte	0x04, 0x12
        /*0062*/ 	.short	(.L_17 - .L_16)
	.align		4
.L_16:
        /*0064*/ 	.word	index@(_Z1fPim)
        /*0068*/ 	.word	0x00000000
.L_17:


//--------------------- .nv.compat                --------------------------
	.section	.nv.compat,"",@"SHT_CUDA_COMPAT_INFO"
	.align	4
        /*0000*/ 	.byte	0x02, 0x09, 0x00, 0x00, 0x02, 0x02, 0x01, 0x00, 0x02, 0x05, 0x05, 0x00, 0x03, 0x07, 0x01, 0x01
        /*0010*/ 	.byte	0x02, 0x03, 0x00, 0x00, 0x02, 0x06, 0x01, 0x00, 0x04, 0x0b, 0x08, 0x00, 0x09, 0x00, 0x00, 0x00
        /*0020*/ 	.byte	0x00, 0x00, 0x00, 0x00


//--------------------- .nv.info._Z1hPimmm        --------------------------
	.section	.nv.info._Z1hPimmm,"",@"SHT_CUDA_INFO"
	.sectionflags	@""
	.align	4


	//----- nvinfo : EIATTR_CUDA_API_VERSION
	.align		4
        /*0000*/ 	.byte	0x04, 0x37
        /*0002*/ 	.short	(.L_19 - .L_18)
.L_18:
        /*0004*/ 	.word	0x00000082


	//----- nvinfo : EIATTR_KPARAM_INFO
	.align		4
.L_19:
        /*0008*/ 	.byte	0x04, 0x17
        /*000a*/ 	.short	(.L_21 - .L_20)
.L_20:
        /*000c*/ 	.word	0x00000000
        /*0010*/ 	.short	0x0003
        /*0012*/ 	.short	0x0018
        /*0014*/ 	.byte	0x00, 0xf0, 0x21, 0x00


	//----- nvinfo : EIATTR_KPARAM_INFO
	.align		4
.L_21:
        /*0018*/ 	.byte	0x04, 0x17
        /*001a*/ 	.short	(.L_23 - .L_22)
.L_22:
        /*001c*/ 	.word	0x00000000
        /*0020*/ 	.short	0x0002
        /*0022*/ 	.short	0x0010
        /*0024*/ 	.byte	0x00, 0xf0, 0x21, 0x00


	//----- nvinfo : EIATTR_KPARAM_INFO
	.align		4
.L_23:
        /*0028*/ 	.byte	0x04, 0x17
        /*002a*/ 	.short	(.L_25 - .L_24)
.L_24:
        /*002c*/ 	.word	0x00000000
        /*0030*/ 	.short	0x0001
        /*0032*/ 	.short	0x0008
        /*0034*/ 	.byte	0x00, 0xf0, 0x21, 0x00


	//----- nvinfo : EIATTR_KPARAM_INFO
	.align		4
.L_25:
        /*0038*/ 	.byte	0x04, 0x17
        /*003a*/ 	.short	(.L_27 - .L_26)
.L_26:
        /*003c*/ 	.word	0x00000000
        /*0040*/ 	.short	0x0000
        /*0042*/ 	.short	0x0000
        /*0044*/ 	.byte	0x00, 0xf5, 0x21, 0x00


	//----- nvinfo : EIATTR_SPARSE_MMA_MASK
	.align		4
.L_27:
        /*0048*/ 	.byte	0x03, 0x50
        /*004a*/ 	.short	0x0000


	//----- nvinfo : EIATTR_MAXREG_COUNT
	.align		4
        /*004c*/ 	.byte	0x03, 0x1b
        /*004e*/ 	.short	0x00ff


	//----- nvinfo : EIATTR_MERCURY_ISA_VERSION
	.align		4
        /*0050*/ 	.byte	0x03, 0x5f
        /*0052*/ 	.short	0x0101


	//----- nvinfo : EIATTR_VRC_CTA_INIT_COUNT
	.align		4
        /*0054*/ 	.byte	0x02, 0x4a
	.zero		1
	.zero		1


	//----- nvinfo : EIATTR_EXIT_INSTR_OFFSETS
	.align		4
        /*0058*/ 	.byte	0x04, 0x1c
        /*005a*/ 	.short	(.L_29 - .L_28)


	//   ....[0]....
.L_28:
        /*005c*/ 	.word	0x00000080


	//   ....[1]....
        /*0060*/ 	.word	0x00000280


	//----- nvinfo : EIATTR_CRS_STACK_SIZE
	.align		4
.L_29:
        /*0064*/ 	.byte	0x04, 0x1e
        /*0066*/ 	.short	(.L_31 - .L_30)
.L_30:
        /*0068*/ 	.word	0x00000000


	//----- nvinfo : EIATTR_CBANK_PARAM_SIZE
	.align		4
.L_31:
        /*006c*/ 	.byte	0x03, 0x19
        /*006e*/ 	.short	0x0020


	//----- nvinfo : EIATTR_PARAM_CBANK
	.align		4
        /*0070*/ 	.byte	0x04, 0x0a
        /*0072*/ 	.short	(.L_33 - .L_32)
	.align		4
.L_32:
        /*0074*/ 	.word	index@(.nv.constant0._Z1hPimmm)
        /*0078*/ 	.short	0x0380
        /*007a*/ 	.short	0x0020


	//----- nvinfo : EIATTR_SW_WAR
	.align		4
.L_33:
        /*007c*/ 	.byte	0x04, 0x36
        /*007e*/ 	.short	(.L_35 - .L_34)
.L_34:
        /*0080*/ 	.word	0x00000008
.L_35:


//--------------------- .nv.info._Z1gPimm         --------------------------
	.section	.nv.info._Z1gPimm,"",@"SHT_CUDA_INFO"
	.sectionflags	@""
	.align	4


	//----- nvinfo : EIATTR_CUDA_API_VERSION
	.align		4
        /*0000*/ 	.byte	0x04, 0x37
        /*0002*/ 	.short	(.L_37 - .L_36)
.L_36:
        /*0004*/ 	.word	0x00000082


	//----- nvinfo : EIATTR_KPARAM_INFO
	.align		4
.L_37:
        /*0008*/ 	.byte	0x04, 0x17
        /*000a*/ 	.short	(.L_39 - .L_38)
.L_38:
        /*000c*/ 	.word	0x00000000
        /*0010*/ 	.short	0x0002
        /*0012*/ 	.short	0x0010
        /*0014*/ 	.byte	0x00, 0xf0, 0x21, 0x00


	//----- nvinfo : EIATTR_KPARAM_INFO
	.align		4
.L_39:
        /*0018*/ 	.byte	0x04, 0x17
        /*001a*/ 	.short	(.L_41 - .L_40)
.L_40:
        /*001c*/ 	.word	0x00000000
        /*0020*/ 	.short	0x0001
        /*0022*/ 	.short	0x0008
        /*0024*/ 	.byte	0x00, 0xf0, 0x21, 0x00


	//----- nvinfo : EIATTR_KPARAM_INFO
	.align		4
.L_41:
        /*0028*/ 	.byte	0x04, 0x17
        /*002a*/ 	.short	(.L_43 - .L_42)
.L_42:
        /*002c*/ 	.word	0x00000000
        /*0030*/ 	.short	0x0000
        /*0032*/ 	.short	0x0000
        /*0034*/ 	.byte	0x00, 0xf5, 0x21, 0x00


	//----- nvinfo : EIATTR_SPARSE_MMA_MASK
	.align		4
.L_43:
        /*0038*/ 	.byte	0x03, 0x50
        /*003a*/ 	.short	0x0000


	//----- nvinfo : EIATTR_MAXREG_COUNT
	.align		4
        /*003c*/ 	.byte	0x03, 0x1b
        /*003e*/ 	.short	0x00ff


	//----- nvinfo : EIATTR_MERCURY_ISA_VERSION
	.align		4
        /*0040*/ 	.byte	0x03, 0x5f
        /*0042*/ 	.short	0x0101


	//----- nvinfo : EIATTR_VRC_CTA_INIT_COUNT
	.align		4
        /*0044*/ 	.byte	0x02, 0x4a
	.zero		1
	.zero		1


	//----- nvinfo : EIATTR_EXIT_INSTR_OFFSETS
	.align		4
        /*0048*/ 	.byte	0x04, 0x1c
        /*004a*/ 	.short	(.L_45 - .L_44)


	//   ....[0]....
.L_44:
        /*004c*/ 	.word	0x00000080


	//   ....[1]....
        /*0050*/ 	.word	0x00000200


	//----- nvinfo : EIATTR_CRS_STACK_SIZE
	.align		4
.L_45:
        /*0054*/ 	.byte	0x04, 0x1e
        /*0056*/ 	.short	(.L_47 - .L_46)
.L_46:
        /*0058*/ 	.word	0x00000000


	//----- nvinfo : EIATTR_CBANK_PARAM_SIZE
	.align		4
.L_47:
        /*005c*/ 	.byte	0x03, 0x19
        /*005e*/ 	.short	0x0018


	//----- nvinfo : EIATTR_PARAM_CBANK
	.align		4
        /*0060*/ 	.byte	0x04, 0x0a
        /*0062*/ 	.short	(.L_49 - .L_48)
	.align		4
.L_48:
        /*0064*/ 	.word	index@(.nv.constant0._Z1gPimm)
        /*0068*/ 	.short	0x0380
        /*006a*/ 	.short	0x0018


	//----- nvinfo : EIATTR_SW_WAR
	.align		4
.L_49:
        /*006c*/ 	.byte	0x04, 0x36
        /*006e*/ 	.short	(.L_51 - .L_50)
.L_50:
        /*0070*/ 	.word	0x00000008
.L_51:


//--------------------- .nv.info._Z1fPim          --------------------------
	.section	.nv.info._Z1fPim,"",@"SHT_CUDA_INFO"
	.sectionflags	@""
	.align	4


	//----- nvinfo : EIATTR_CUDA_API_VERSION
	.align		4
        /*0000*/ 	.byte	0x04, 0x37
        /*0002*/ 	.short	(.L_53 - .L_52)
.L_52:
        /*0004*/ 	.word	0x00000082


	//----- nvinfo : EIATTR_KPARAM_INFO
	.align		4
.L_53:
        /*0008*/ 	.byte	0x04, 0x17
        /*000a*/ 	.short	(.L_55 - .L_54)
.L_54:
        /*000c*/ 	.word	0x00000000
        /*0010*/ 	.short	0x0001
        /*0012*/ 	.short	0x0008
        /*0014*/ 	.byte	0x00, 0xf0, 0x21, 0x00


	//----- nvinfo : EIATTR_KPARAM_INFO
	.align		4
.L_55:
        /*0018*/ 	.byte	0x04, 0x17
        /*001a*/ 	.short	(.L_57 - .L_56)
.L_56:
        /*001c*/ 	.word	0x00000000
        /*0020*/ 	.short	0x0000
        /*0022*/ 	.short	0x0000
        /*0024*/ 	.byte	0x00, 0xf5, 0x21, 0x00


	//----- nvinfo : EIATTR_SPARSE_MMA_MASK
	.align		4
.L_57:
        /*0028*/ 	.byte	0x03, 0x50
        /*002a*/ 	.short	0x0000


	//----- nvinfo : EIATTR_MAXREG_COUNT
	.align		4
        /*002c*/ 	.byte	0x03, 0x1b
        /*002e*/ 	.short	0x00ff


	//----- nvinfo : EIATTR_MERCURY_ISA_VERSION
	.align		4
        /*0030*/ 	.byte	0x03, 0x5f
        /*0032*/ 	.short	0x0101


	//----- nvinfo : EIATTR_VRC_CTA_INIT_COUNT
	.align		4
        /*0034*/ 	.byte	0x02, 0x4a
	.zero		1
	.zero		1


	//----- nvinfo : EIATTR_EXIT_INSTR_OFFSETS
	.align		4
        /*0038*/ 	.byte	0x04, 0x1c
        /*003a*/ 	.short	(.L_59 - .L_58)


	//   ....[0]....
.L_58:
        /*003c*/ 	.word	0x00000080


	//   ....[1]....
        /*0040*/ 	.word	0x00000180


	//----- nvinfo : EIATTR_CRS_STACK_SIZE
	.align		4
.L_59:
        /*0044*/ 	.byte	0x04, 0x1e
        /*0046*/ 	.short	(.L_61 - .L_60)
.L_60:
        /*0048*/ 	.word	0x00000000


	//----- nvinfo : EIATTR_CBANK_PARAM_SIZE
	.align		4
.L_61:
        /*004c*/ 	.byte	0x03, 0x19
        /*004e*/ 	.short	0x0010


	//----- nvinfo : EIATTR_PARAM_CBANK
	.align		4
        /*0050*/ 	.byte	0x04, 0x0a
        /*0052*/ 	.short	(.L_63 - .L_62)
	.align		4
.L_62:
        /*0054*/ 	.word	index@(.nv.constant0._Z1fPim)
        /*0058*/ 	.short	0x0380
        /*005a*/ 	.short	0x0010


	//----- nvinfo : EIATTR_SW_WAR
	.align		4
.L_63:
        /*005c*/ 	.byte	0x04, 0x36
        /*005e*/ 	.short	(.L_65 - .L_64)
.L_64:
        /*0060*/ 	.word	0x00000008
.L_65:


//--------------------- .nv.callgraph             --------------------------
	.section	.nv.callgraph,"",@"SHT_CUDA_CALLGRAPH"
	.align	4
	.sectionentsize	8
	.align		4
        /*0000*/ 	.word	0x00000000
	.align		4
        /*0004*/ 	.word	0xffffffff
	.align		4
        /*0008*/ 	.word	0x00000000
	.align		4
        /*000c*/ 	.word	0xfffffffe
	.align		4
        /*0010*/ 	.word	0x00000000
	.align		4
        /*0014*/ 	.word	0xfffffffd
	.align		4
        /*0018*/ 	.word	0x00000000
	.align		4
        /*001c*/ 	.word	0xfffffffc


//--------------------- .text._Z1hPimmm           --------------------------
	.section	.text._Z1hPimmm,"ax",@progbits
	.align	128
        .global         _Z1hPimmm
        .type           _Z1hPimmm,@function
        .size           _Z1hPimmm,(.L_x_6 - _Z1hPimmm)
        .other          _Z1hPimmm,@"STO_CUDA_ENTRY STV_DEFAULT"
_Z1hPimmm:
.text._Z1hPimmm:
[----:B------:R-:W-:Y:S01]  /*0000*/  LDC R1, c[0x0][0x37c] ;  /* 0x0000df00ff017b82 */ /* 0x000fe20000000800 */
[----:B------:R-:W0:Y:S07]  /*0010*/  S2R R7, SR_TID.X ;  /* 0x0000000000077919 */ /* 0x000e2e0000002100 */
[----:B------:R-:W0:Y:S01]  /*0020*/  S2UR UR4, SR_CTAID.X ;  /* 0x00000000000479c3 */ /* 0x000e220000002500 */
[----:B------:R-:W1:Y:S07]  /*0030*/  LDCU.64 UR8, c[0x0][0x388] ;  /* 0x00007100ff0877ac */ /* 0x000e6e0008000a00 */
[----:B------:R-:W0:Y:S02]  /*0040*/  LDC R8, c[0x0][0x360] ;  /* 0x0000d800ff087b82 */ /* 0x000e240000000800 */
[----:B0-----:R-:W-:-:S05]  /*0050*/  IMAD R0, R8, UR4, R7 ;  /* 0x0000000408007c24 */ /* 0x001fca000f8e0207 */
[----:B-1----:R-:W-:-:S04]  /*0060*/  ISETP.GE.U32.AND P0, PT, R0, UR8, PT ;  /* 0x0000000800007c0c */ /* 0x002fc8000bf06070 */
[----:B------:R-:W-:-:S13]  /*0070*/  ISETP.GE.U32.AND.EX P0, PT, RZ, UR9, PT, P0 ;  /* 0x00000009ff007c0c */ /* 0x000fda000bf06100 */
[----:B------:R-:W-:Y:S05]  /*0080*/  @P0 EXIT ;  /* 0x000000000000094d */ /* 0x000fea0003800000 */
[----:B------:R-:W0:Y:S01]  /*0090*/  S2R R6, SR_TID.Y ;  /* 0x0000000000067919 */ /* 0x000e220000002200 */
[----:B------:R-:W0:Y:S01]  /*00a0*/  LDCU.128 UR12, c[0x0][0x390] ;  /* 0x00007200ff0c77ac */ /* 0x000e220008000c00 */
[----:B------:R-:W-:Y:S01]  /*00b0*/  MOV R11, RZ ;  /* 0x000000ff000b7202 */ /* 0x000fe20000000f00 */
[----:B------:R-:W1:Y:S01]  /*00c0*/  S2R R9, SR_TID.Z ;  /* 0x0000000000097919 */ /* 0x000e620000002300 */
[----:B------:R-:W2:Y:S01]  /*00d0*/  LDCU UR4, c[0x0][0x370] ;  /* 0x00006e00ff0477ac */ /* 0x000ea20008000800 */
[----:B------:R-:W3:Y:S01]  /*00e0*/  LDCU.64 UR6, c[0x0][0x358] ;  /* 0x00006b00ff0677ac */ /* 0x000ee20008000a00 */
[----:B------:R-:W4:Y:S01]  /*00f0*/  LDCU.64 UR10, c[0x0][0x380] ;  /* 0x00007000ff0a77ac */ /* 0x000f220008000a00 */
[----:B0-----:R-:W-:-:S04]  /*0100*/  IMAD.WIDE.U32 R2, R6, UR12, RZ ;  /* 0x0000000c06027c25 */ /* 0x001fc8000f8e00ff */
[C---:B------:R-:W-:Y:S01]  /*0110*/  IMAD R3, R6.reuse, UR13, R3 ;  /* 0x0000000d06037c24 */ /* 0x040fe2000f8e0203 */
[----:B------:R-:W-:Y:S01]  /*0120*/  LEA R6, R6, R7, 0x1 ;  /* 0x0000000706067211 */ /* 0x000fe200078e08ff */
[----:B------:R-:W-:-:S04]  /*0130*/  IMAD.WIDE.U32 R4, R7, UR8, R2 ;  /* 0x0000000807047c25 */ /* 0x000fc8000f8e0002 */
[----:B-1----:R-:W-:Y:S02]  /*0140*/  IMAD R6, R9, 0x4, R6 ;  /* 0x0000000409067824 */ /* 0x002fe400078e0206 */
[----:B------:R-:W-:Y:S02]  /*0150*/  HFMA2 R9, -RZ, RZ, 0, 1.1920928955078125e-06 ;  /* 0x00000014ff097431 */ /* 0x000fe400000001ff */
[----:B------:R-:W-:Y:S02]  /*0160*/  IMAD R7, R7, UR9, R5 ;  /* 0x0000000907077c24 */ /* 0x000fe4000f8e0205 */
[----:B------:R-:W-:-:S04]  /*0170*/  IMAD.WIDE.U32 R2, R4, UR14, R2 ;  /* 0x0000000e04027c25 */ /* 0x000fc8000f8e0002 */
[----:B------:R-:W-:-:S04]  /*0180*/  IMAD R7, R7, UR14, RZ ;  /* 0x0000000e07077c24 */ /* 0x000fc8000f8e02ff */
[----:B------:R-:W-:Y:S02]  /*0190*/  IMAD R5, R4, UR15, R7 ;  /* 0x0000000f04057c24 */ /* 0x000fe4000f8e0207 */
[----:B------:R-:W-:Y:S02]  /*01a0*/  IMAD R7, R6, R9, 0x14 ;  /* 0x0000001406077424 */ /* 0x000fe400078e0209 */
[----:B------:R-:W-:Y:S02]  /*01b0*/  IMAD.MOV.U32 R9, RZ, RZ, R0 ;  /* 0x000000ffff097224 */ /* 0x000fe400078e0000 */
[----:B--2---:R-:W-:Y:S02]  /*01c0*/  IMAD R0, R8, UR4, RZ ;  /* 0x0000000408007c24 */ /* 0x004fe4000f8e02ff */
[----:B---34-:R-:W-:-:S07]  /*01d0*/  IMAD.IADD R8, R3, 0x1, R5 ;  /* 0x0000000103087824 */ /* 0x018fce00078e0205 */
.L_x_0:
[----:B------:R-:W-:Y:S02]  /*01e0*/  IADD3 R5, P0, PT, R9, R2, RZ ;  /* 0x0000000209057210 */ /* 0x000fe40007f1e0ff */
[----:B------:R-:W-:Y:S02]  /*01f0*/  IADD3 R9, P1, PT, R0, R9, RZ ;  /* 0x0000000900097210 */ /* 0x000fe40007f3e0ff */
[----:B------:R-:W-:Y:S02]  /*0200*/  IADD3.X R6, PT, PT, R11, R8, RZ, P0, !PT ;  /* 0x000000080b067210 */ /* 0x000fe400007fe4ff */
[C---:B------:R-:W-:Y:S02]  /*0210*/  LEA R4, P0, R5.reuse, UR10, 0x2 ;  /* 0x0000000a05047c11 */ /* 0x040fe4000f8010ff */
[----:B------:R-:W-:Y:S02]  /*0220*/  IADD3.X R11, PT, PT, RZ, R11, RZ, P1, !PT ;  /* 0x0000000bff0b7210 */ /* 0x000fe40000ffe4ff */
[----:B------:R-:W-:-:S02]  /*0230*/  LEA.HI.X R5, R5, UR11, R6, 0x2, P0 ;  /* 0x0000000b05057c11 */ /* 0x000fc400080f1406 */
[----:B------:R-:W-:-:S03]  /*0240*/  ISETP.GE.U32.AND P0, PT, R9, UR8, PT ;  /* 0x0000000809007c0c */ /* 0x000fc6000bf06070 */
[----:B------:R0:W-:Y:S01]  /*0250*/  STG.E desc[UR6][R4.64], R7 ;  /* 0x0000000704007986 */ /* 0x0001e2000c101906 */
[----:B------:R-:W-:-:S13]  /*0260*/  ISETP.GE.U32.AND.EX P0, PT, R11, UR9, PT, P0 ;  /* 0x000000090b007c0c */ /* 0x000fda000bf06100 */
[----:B0-----:R-:W-:Y:S05]  /*0270*/  @!P0 BRA `(.L_x_0) ;  /* 0xfffffffc00d88947 */ /* 0x001fea000383ffff */
[----:B------:R-:W-:Y:S05]  /*0280*/  EXIT ;  /* 0x000000000000794d */ /* 0x000fea0003800000 */
.L_x_1:
[----:B------:R-:W-:-:S00]  /*0290*/  BRA `(.L_x_1) ;  /* 0xfffffffc00fc7947 */ /* 0x000fc0000383ffff */
[----:B------:R-:W-:-:S00]  /*02a0*/  NOP ;  /* 0x0000000000007918 */ /* 0x000fc00000000000 */
        /* <DEDUP_REMOVED lines=13> */
.L_x_6:


//--------------------- .text._Z1gPimm            --------------------------
	.section	.text._Z1gPimm,"ax",@progbits
	.align	128
        .global         _Z1gPimm
        .type           _Z1gPimm,@function
        .size           _Z1gPimm,(.L_x_7 - _Z1gPimm)
        .other          _Z1gPimm,@"STO_CUDA_ENTRY STV_DEFAULT"
_Z1gPimm:
.text._Z1gPimm:
        /* <DEDUP_REMOVED lines=10> */
[----:B------:R-:W1:Y:S01]  /*00a0*/  LDCU UR4, c[0x0][0x370] ;  /* 0x00006e00ff0477ac */ /* 0x000e620008000800 */
[----:B------:R-:W-:Y:S02]  /*00b0*/  IMAD.MOV.U32 R7, RZ, RZ, 0x14 ;  /* 0x00000014ff077424 */ /* 0x000fe400078e00ff */
[----:B------:R-:W-:Y:S02]  /*00c0*/  HFMA2 R6, -RZ, RZ, 0, 0 ;  /* 0x00000000ff067431 */ /* 0x000fe400000001ff */
[----:B------:R-:W-:Y:S01]  /*00d0*/  IMAD.MOV.U32 R11, RZ, RZ, R0 ;  /* 0x000000ffff0b7224 */ /* 0x000fe200078e0000 */
[----:B------:R-:W2:Y:S01]  /*00e0*/  LDCU.64 UR6, c[0x0][0x358] ;  /* 0x00006b00ff0677ac */ /* 0x000ea20008000a00 */
[----:B------:R-:W3:Y:S01]  /*00f0*/  LDCU.64 UR10, c[0x0][0x390] ;  /* 0x00007200ff0a77ac */ /* 0x000ee20008000a00 */
[----:B------:R-:W4:Y:S01]  /*0100*/  LDCU.64 UR12, c[0x0][0x380] ;  /* 0x00007000ff0c77ac */ /* 0x000f220008000a00 */
[----:B-1----:R-:W-:Y:S01]  /*0110*/  IMAD R0, R3, UR4, RZ ;  /* 0x0000000403007c24 */ /* 0x002fe2000f8e02ff */
[----:B0-----:R-:W-:-:S05]  /*0120*/  LEA R2, R9, R2, 0x1 ;  /* 0x0000000209027211 */ /* 0x001fca00078e08ff */
[----:B--234-:R-:W-:-:S07]  /*0130*/  IMAD R7, R2, R7, 0x14 ;  /* 0x0000001402077424 */ /* 0x01cfce00078e0207 */
.L_x_2:
[----:B------:R-:W-:Y:S01]  /*0140*/  MOV R3, R6 ;  /* 0x0000000600037202 */ /* 0x000fe20000000f00 */
[----:B------:R-:W-:-:S04]  /*0150*/  IMAD.MOV.U32 R2, RZ, RZ, R11 ;  /* 0x000000ffff027224 */ /* 0x000fc800078e000b */
[----:B------:R-:W-:-:S04]  /*0160*/  IMAD.WIDE.U32 R2, R9, UR10, R2 ;  /* 0x0000000a09027c25 */ /* 0x000fc8000f8e0002 */
[----:B------:R-:W-:Y:S01]  /*0170*/  IMAD R3, R9, UR11, R3 ;  /* 0x0000000b09037c24 */ /* 0x000fe2000f8e0203 */
[----:B------:R-:W-:-:S04]  /*0180*/  LEA R4, P0, R2, UR12, 0x2 ;  /* 0x0000000c02047c11 */ /* 0x000fc8000f8010ff */
[----:B------:R-:W-:Y:S02]  /*0190*/  LEA.HI.X R5, R2, UR13, R3, 0x2, P0 ;  /* 0x0000000d02057c11 */ /* 0x000fe400080f1403 */
[----:B------:R-:W-:-:S03]  /*01a0*/  IADD3 R11, P0, PT, R0, R11, RZ ;  /* 0x0000000b000b7210 */ /* 0x000fc60007f1e0ff */
[----:B------:R0:W-:Y:S02]  /*01b0*/  STG.E desc[UR6][R4.64], R7 ;  /* 0x0000000704007986 */ /* 0x0001e4000c101906 */
[----:B------:R-:W-:Y:S01]  /*01c0*/  IMAD.X R6, RZ, RZ, R6, P0 ;  /* 0x000000ffff067224 */ /* 0x000fe200000e0606 */
[----:B------:R-:W-:-:S04]  /*01d0*/  ISETP.GE.U32.AND P0, PT, R11, UR8, PT ;  /* 0x000000080b007c0c */ /* 0x000fc8000bf06070 */
[----:B------:R-:W-:-:S13]  /*01e0*/  ISETP.GE.U32.AND.EX P0, PT, R6, UR9, PT, P0 ;  /* 0x0000000906007c0c */ /* 0x000fda000bf06100 */
[----:B0-----:R-:W-:Y:S05]  /*01f0*/  @!P0 BRA `(.L_x_2) ;  /* 0xfffffffc00d08947 */ /* 0x001fea000383ffff */
[----:B------:R-:W-:Y:S05]  /*0200*/  EXIT ;  /* 0x000000000000794d */ /* 0x000fea0003800000 */
.L_x_3:
        /* <DEDUP_REMOVED lines=15> */
.L_x_7:


//--------------------- .text._Z1fPim             --------------------------
	.section	.text._Z1fPim,"ax",@progbits
	.align	128
        .global         _Z1fPim
        .type           _Z1fPim,@function
        .size           _Z1fPim,(.L_x_8 - _Z1fPim)
        .other          _Z1fPim,@"STO_CUDA_ENTRY STV_DEFAULT"
_Z1fPim:
.text._Z1fPim:
        /* <DEDUP_REMOVED lines=9> */
[----:B------:R-:W0:Y:S01]  /*0090*/  LDCU UR4, c[0x0][0x370] ;  /* 0x00006e00ff0477ac */ /* 0x000e220008000800 */
[----:B------:R-:W-:Y:S02]  /*00a0*/  IMAD.MOV.U32 R7, RZ, RZ, R0 ;  /* 0x000000ffff077224 */ /* 0x000fe400078e0000 */
[----:B------:R-:W-:Y:S01]  /*00b0*/  IMAD.MOV.U32 R4, RZ, RZ, RZ ;  /* 0x000000ffff047224 */ /* 0x000fe200078e00ff */
[----:B------:R-:W1:Y:S01]  /*00c0*/  LDCU.64 UR6, c[0x0][0x358] ;  /* 0x00006b00ff0677ac */ /* 0x000e620008000a00 */
[----:B------:R-:W2:Y:S01]  /*00d0*/  LDCU.64 UR10, c[0x0][0x380] ;  /* 0x00007000ff0a77ac */ /* 0x000ea20008000a00 */
[----:B0-----:R-:W-:-:S07]  /*00e0*/  IMAD R0, R2, UR4, RZ ;  /* 0x0000000402007c24 */ /* 0x001fce000f8e02ff */
.L_x_4:
[C---:B--2---:R-:W-:Y:S01]  /*00f0*/  LEA R2, P0, R7.reuse, UR10, 0x2 ;  /* 0x0000000a07027c11 */ /* 0x044fe2000f8010ff */
[----:B------:R-:W-:-:S03]  /*0100*/  VIADD R5, R7, 0x2 ;  /* 0x0000000207057836 */ /* 0x000fc60000000000 */
[----:B------:R-:W-:Y:S02]  /*0110*/  LEA.HI.X R3, R7, UR11, R4, 0x2, P0 ;  /* 0x0000000b07037c11 */ /* 0x000fe400080f1404 */
[----:B------:R-:W-:-:S03]  /*0120*/  IADD3 R7, P0, PT, R0, R7, RZ ;  /* 0x0000000700077210 */ /* 0x000fc60007f1e0ff */
[----:B-1----:R0:W-:Y:S02]  /*0130*/  STG.E desc[UR6][R2.64], R5 ;  /* 0x0000000502007986 */ /* 0x0021e4000c101906 */
[----:B------:R-:W-:Y:S01]  /*0140*/  IMAD.X R4, RZ, RZ, R4, P0 ;  /* 0x000000ffff047224 */ /* 0x000fe200000e0604 */
[----:B------:R-:W-:-:S04]  /*0150*/  ISETP.GE.U32.AND P0, PT, R7, UR8, PT ;  /* 0x0000000807007c0c */ /* 0x000fc8000bf06070 */
[----:B------:R-:W-:-:S13]  /*0160*/  ISETP.GE.U32.AND.EX P0, PT, R4, UR9, PT, P0 ;  /* 0x0000000904007c0c */ /* 0x000fda000bf06100 */
[----:B0-----:R-:W-:Y:S05]  /*0170*/  @!P0 BRA `(.L_x_4) ;  /* 0xfffffffc00dc8947 */ /* 0x001fea000383ffff */
[----:B------:R-:W-:Y:S05]  /*0180*/  EXIT ;  /* 0x000000000000794d */ /* 0x000fea0003800000 */
.L_x_5:
        /* <DEDUP_REMOVED lines=15> */
.L_x_8:


//--------------------- .nv.shared.reserved.0     --------------------------
	.section	.nv.shared.reserved.0,"aw",@nobits
	.weak		__nv_reservedSMEM_offset_0_alias
	.size		__nv_reservedSMEM_offset_0_alias, 0, 64
	.other		__nv_reservedSMEM_offset_0_alias,@"STO_CUDA_RESERVED_SHARED STV_DEFAULT"
__nv_reservedSMEM_offset_0_alias:
	.zero		0
	.zero		64


//--------------------- .nv.constant0._Z1hPimmm   --------------------------
	.section	.nv.constant0._Z1hPimmm,"a",@progbits
	.sectionflags	@""
	.align	4
.nv.constant0._Z1hPimmm:
	.zero		928


//--------------------- .nv.constant0._Z1gPimm    --------------------------
	.section	.nv.constant0._Z1gPimm,"a",@progbits
	.sectionflags	@""
	.align	4
.nv.constant0._Z1gPimm:
	.zero		920


//--------------------- .nv.constant0._Z1fPim     --------------------------
	.section	.nv.constant0._Z1fPim,"a",@progbits
	.sectionflags	@""
	.align	4
.nv.constant0._Z1fPim:
	.zero		912


//--------------------- SYMBOLS --------------------------

	.type		.nv.reservedSmem.offset0,@object
	.size		.nv.reservedSmem.offset0,0x4
